//
// Generated by NVIDIA NVVM Compiler
//
// Compiler Build ID: CL-36424714
// Cuda compilation tools, release 13.0, V13.0.88
// Based on NVVM 20.0.0
//

.version 9.0
.target sm_100
.address_size 64

	// .globl	_Z9vermelhosPd
.global .align 8 .f64 omega = 0d3FF8000000000000;
.global .align 8 .f64 d_h1;
.global .align 8 .f64 d_h2;
.global .align 8 .f64 d_denominador1;
.global .align 8 .f64 d_denominador2;
.global .align 4 .u32 d_dimensaoX;
.global .align 4 .u32 d_dimensaoY;
.global .align 8 .f64 d_PI = 0d400921FB54442D18;

.visible .entry _Z9vermelhosPd(
	.param .u64 .ptr .align 1 _Z9vermelhosPd_param_0
)
{
	.reg .pred 	%p<8>;
	.reg .b32 	%r<21>;
	.reg .b64 	%rd<9>;
	.reg .b64 	%fd<45>;

	ld.param.u64 	%rd1, [_Z9vermelhosPd_param_0];
	mov.u32 	%r4, %ctaid.x;
	mov.u32 	%r5, %ntid.x;
	mov.u32 	%r6, %tid.x;
	mad.lo.s32 	%r7, %r4, %r5, %r6;
	mov.u32 	%r8, %ctaid.y;
	mov.u32 	%r9, %ntid.y;
	mov.u32 	%r10, %tid.y;
	mad.lo.s32 	%r2, %r8, %r9, %r10;
	setp.eq.s32 	%p1, %r7, 0;
	ld.global.u32 	%r11, [d_dimensaoX];
	add.s32 	%r13, %r11, -1;
	setp.ge.s32 	%p2, %r7, %r13;
	setp.eq.s32 	%p3, %r2, 0;
	or.pred  	%p4, %p1, %p3;
	or.pred  	%p5, %p4, %p2;
	@%p5 bra 	$L__BB0_4;
	ld.global.u32 	%r3, [d_dimensaoY];
	add.s32 	%r14, %r3, -1;
	setp.ge.s32 	%p6, %r2, %r14;
	@%p6 bra 	$L__BB0_4;
	add.s32 	%r15, %r7, %r2;
	and.b32  	%r16, %r15, 1;
	setp.eq.b32 	%p7, %r16, 1;
	@%p7 bra 	$L__BB0_4;
	cvta.to.global.u64 	%rd2, %rd1;
	ld.global.f64 	%fd1, [omega];
	mov.f64 	%fd2, 0d3FF0000000000000;
	sub.f64 	%fd3, %fd2, %fd1;
	mul.lo.s32 	%r17, %r3, %r7;
	add.s32 	%r18, %r17, %r2;
	mul.wide.s32 	%rd3, %r18, 8;
	add.s64 	%rd4, %rd2, %rd3;
	ld.global.f64 	%fd4, [%rd4];
	mul.f64 	%fd5, %fd3, %fd4;
	st.global.f64 	[%rd4], %fd5;
	ld.global.f64 	%fd6, [omega];
	ld.global.f64 	%fd7, [d_h1];
	cvt.rn.f64.s32 	%fd8, %r7;
	mul.f64 	%fd9, %fd7, %fd8;
	ld.global.f64 	%fd10, [d_h2];
	mul.f64 	%fd11, %fd10, %fd8;
	mul.f64 	%fd12, %fd9, 0d407F400000000000;
	sub.f64 	%fd13, %fd2, %fd9;
	mul.f64 	%fd14, %fd12, %fd13;
	mov.f64 	%fd15, 0d3FE0000000000000;
	sub.f64 	%fd16, %fd15, %fd11;
	mul.f64 	%fd17, %fd14, %fd16;
	mul.f64 	%fd18, %fd7, %fd17;
	add.f64 	%fd19, %fd18, 0d4000000000000000;
	ld.global.f64 	%fd20, [d_denominador1];
	div.rn.f64 	%fd21, %fd19, %fd20;
	sub.s32 	%r19, %r17, %r3;
	add.s32 	%r20, %r19, %r2;
	mul.wide.s32 	%rd5, %r20, 8;
	add.s64 	%rd6, %rd2, %rd5;
	ld.global.f64 	%fd22, [%rd6];
	fma.rn.f64 	%fd23, %fd22, %fd21, 0d0000000000000000;
	mov.f64 	%fd24, 0d4000000000000000;
	sub.f64 	%fd25, %fd24, %fd18;
	div.rn.f64 	%fd26, %fd25, %fd20;
	mul.wide.s32 	%rd7, %r3, 8;
	add.s64 	%rd8, %rd4, %rd7;
	ld.global.f64 	%fd27, [%rd8];
	fma.rn.f64 	%fd28, %fd27, %fd26, %fd23;
	mul.f64 	%fd29, %fd11, 0d407F400000000000;
	add.f64 	%fd30, %fd11, 0dBFF0000000000000;
	mul.f64 	%fd31, %fd29, %fd30;
	add.f64 	%fd32, %fd9, 0dBFE0000000000000;
	mul.f64 	%fd33, %fd31, %fd32;
	mul.f64 	%fd34, %fd10, %fd33;
	add.f64 	%fd35, %fd34, 0d4000000000000000;
	ld.global.f64 	%fd36, [d_denominador2];
	div.rn.f64 	%fd37, %fd35, %fd36;
	ld.global.f64 	%fd38, [%rd4+-8];
	fma.rn.f64 	%fd39, %fd38, %fd37, %fd28;
	sub.f64 	%fd40, %fd24, %fd34;
	div.rn.f64 	%fd41, %fd40, %fd36;
	ld.global.f64 	%fd42, [%rd4+8];
	fma.rn.f64 	%fd43, %fd42, %fd41, %fd39;
	fma.rn.f64 	%fd44, %fd6, %fd43, %fd5;
	st.global.f64 	[%rd4], %fd44;
$L__BB0_4:
	ret;

}
	// .globl	_Z5azuisPd
.visible .entry _Z5azuisPd(
	.param .u64 .ptr .align 1 _Z5azuisPd_param_0
)
{
	.reg .pred 	%p<8>;
	.reg .b32 	%r<21>;
	.reg .b64 	%rd<9>;
	.reg .b64 	%fd<45>;

	ld.param.u64 	%rd1, [_Z5azuisPd_param_0];
	mov.u32 	%r4, %ctaid.x;
	mov.u32 	%r5, %ntid.x;
	mov.u32 	%r6, %tid.x;
	mad.lo.s32 	%r7, %r4, %r5, %r6;
	mov.u32 	%r8, %ctaid.y;
	mov.u32 	%r9, %ntid.y;
	mov.u32 	%r10, %tid.y;
	mad.lo.s32 	%r2, %r8, %r9, %r10;
	setp.eq.s32 	%p1, %r7, 0;
	ld.global.u32 	%r11, [d_dimensaoX];
	add.s32 	%r13, %r11, -1;
	setp.ge.s32 	%p2, %r7, %r13;
	setp.eq.s32 	%p3, %r2, 0;
	or.pred  	%p4, %p1, %p3;
	or.pred  	%p5, %p4, %p2;
	@%p5 bra 	$L__BB1_4;
	ld.global.u32 	%r3, [d_dimensaoY];
	add.s32 	%r14, %r3, -1;
	setp.ge.s32 	%p6, %r2, %r14;
	@%p6 bra 	$L__BB1_4;
	add.s32 	%r15, %r7, %r2;
	and.b32  	%r16, %r15, -2147483647;
	setp.ne.s32 	%p7, %r16, 1;
	@%p7 bra 	$L__BB1_4;
	cvta.to.global.u64 	%rd2, %rd1;
	ld.global.f64 	%fd1, [omega];
	mov.f64 	%fd2, 0d3FF0000000000000;
	sub.f64 	%fd3, %fd2, %fd1;
	mul.lo.s32 	%r17, %r3, %r7;
	add.s32 	%r18, %r17, %r2;
	mul.wide.s32 	%rd3, %r18, 8;
	add.s64 	%rd4, %rd2, %rd3;
	ld.global.f64 	%fd4, [%rd4];
	mul.f64 	%fd5, %fd3, %fd4;
	st.global.f64 	[%rd4], %fd5;
	ld.global.f64 	%fd6, [omega];
	ld.global.f64 	%fd7, [d_h1];
	cvt.rn.f64.s32 	%fd8, %r7;
	mul.f64 	%fd9, %fd7, %fd8;
	ld.global.f64 	%fd10, [d_h2];
	mul.f64 	%fd11, %fd10, %fd8;
	mul.f64 	%fd12, %fd9, 0d407F400000000000;
	sub.f64 	%fd13, %fd2, %fd9;
	mul.f64 	%fd14, %fd12, %fd13;
	mov.f64 	%fd15, 0d3FE0000000000000;
	sub.f64 	%fd16, %fd15, %fd11;
	mul.f64 	%fd17, %fd14, %fd16;
	mul.f64 	%fd18, %fd7, %fd17;
	add.f64 	%fd19, %fd18, 0d4000000000000000;
	ld.global.f64 	%fd20, [d_denominador1];
	div.rn.f64 	%fd21, %fd19, %fd20;
	sub.s32 	%r19, %r17, %r3;
	add.s32 	%r20, %r19, %r2;
	mul.wide.s32 	%rd5, %r20, 8;
	add.s64 	%rd6, %rd2, %rd5;
	ld.global.f64 	%fd22, [%rd6];
	fma.rn.f64 	%fd23, %fd22, %fd21, 0d0000000000000000;
	mov.f64 	%fd24, 0d4000000000000000;
	sub.f64 	%fd25, %fd24, %fd18;
	div.rn.f64 	%fd26, %fd25, %fd20;
	mul.wide.s32 	%rd7, %r3, 8;
	add.s64 	%rd8, %rd4, %rd7;
	ld.global.f64 	%fd27, [%rd8];
	fma.rn.f64 	%fd28, %fd27, %fd26, %fd23;
	mul.f64 	%fd29, %fd11, 0d407F400000000000;
	add.f64 	%fd30, %fd11, 0dBFF0000000000000;
	mul.f64 	%fd31, %fd29, %fd30;
	add.f64 	%fd32, %fd9, 0dBFE0000000000000;
	mul.f64 	%fd33, %fd31, %fd32;
	mul.f64 	%fd34, %fd10, %fd33;
	add.f64 	%fd35, %fd34, 0d4000000000000000;
	ld.global.f64 	%fd36, [d_denominador2];
	div.rn.f64 	%fd37, %fd35, %fd36;
	ld.global.f64 	%fd38, [%rd4+-8];
	fma.rn.f64 	%fd39, %fd38, %fd37, %fd28;
	sub.f64 	%fd40, %fd24, %fd34;
	div.rn.f64 	%fd41, %fd40, %fd36;
	ld.global.f64 	%fd42, [%rd4+8];
	fma.rn.f64 	%fd43, %fd42, %fd41, %fd39;
	fma.rn.f64 	%fd44, %fd6, %fd43, %fd5;
	st.global.f64 	[%rd4], %fd44;
$L__BB1_4:
	ret;

}


// ===== COMPILED SASS (sm_100) =====

	.target	sm_100

	.elftype	@"ET_EXEC"


//--------------------- .note.nv.tkinfo           --------------------------
	.section	.note.nv.tkinfo,"",@"SHT_NOTE"
	.sectionflags	@"SHF_NOTE_NV_TKINFO"
	.tkinfo
        /*0018*/ 	.word	0x00000002
        /*0030*/ 	.string	""
        /*0030*/ 	.string	"ptxas"
        /*0030*/ 	.string	"Cuda compilation tools, release 13.0, V13.0.88"
        /*0030*/ 	.string	"Build cuda_13.0.r13.0/compiler.36424714_0"
        /*0030*/ 	.string	"-arch sm_100 -m 64 "



//--------------------- .note.nv.cuinfo           --------------------------
	.section	.note.nv.cuinfo,"",@"SHT_NOTE"
	.sectionflags	@"SHF_NOTE_NV_CUINFO"
        /*0018*/ 	.short	0x0002
        /*001a*/ 	.short	0x0064
        /*001c*/ 	.short	0x0082
	.zero		2


//--------------------- .nv.info                  --------------------------
	.section	.nv.info,"",@"SHT_CUDA_INFO"
	.align	4


	//----- nvinfo : EIATTR_REGCOUNT
	.align		4
        /*0000*/ 	.byte	0x04, 0x2f
        /*0002*/ 	.short	(.L_9 - .L_8)
	.align		4
.L_8:
        /*0004*/ 	.word	index@(_Z9vermelhosPd)
        /*0008*/ 	.word	0x0000002a


	//----- nvinfo : EIATTR_FRAME_SIZE
	.align		4
.L_9:
        /*000c*/ 	.byte	0x04, 0x11
        /*000e*/ 	.short	(.L_11 - .L_10)
	.align		4
.L_10:
        /*0010*/ 	.word	index@($__internal_1_$__cuda_sm20_div_rn_f64_full)
        /*0014*/ 	.word	0x00000000


	//----- nvinfo : EIATTR_FRAME_SIZE
	.align		4
.L_11:
        /*0018*/ 	.byte	0x04, 0x11
        /*001a*/ 	.short	(.L_13 - .L_12)
	.align		4
.L_12:
        /*001c*/ 	.word	index@(_Z9vermelhosPd)
        /*0020*/ 	.word	0x00000000


	//----- nvinfo : EIATTR_REGCOUNT
	.align		4
.L_13:
        /*0024*/ 	.byte	0x04, 0x2f
        /*0026*/ 	.short	(.L_15 - .L_14)
	.align		4
.L_14:
        /*0028*/ 	.word	index@(_Z5azuisPd)
        /*002c*/ 	.word	0x0000002a


	//----- nvinfo : EIATTR_FRAME_SIZE
	.align		4
.L_15:
        /*0030*/ 	.byte	0x04, 0x11
        /*0032*/ 	.short	(.L_17 - .L_16)
	.align		4
.L_16:
        /*0034*/ 	.word	index@($__internal_0_$__cuda_sm20_div_rn_f64_full)
        /*0038*/ 	.word	0x00000000


	//----- nvinfo : EIATTR_FRAME_SIZE
	.align		4
.L_17:
        /*003c*/ 	.byte	0x04, 0x11
        /*003e*/ 	.short	(.L_19 - .L_18)
	.align		4
.L_18:
        /*0040*/ 	.word	index@(_Z5azuisPd)
        /*0044*/ 	.word	0x00000000


	//----- nvinfo : EIATTR_MIN_STACK_SIZE
	.align		4
.L_19:
        /*0048*/ 	.byte	0x04, 0x12
        /*004a*/ 	.short	(.L_21 - .L_20)
	.align		4
.L_20:
        /*004c*/ 	.word	index@(_Z5azuisPd)
        /*0050*/ 	.word	0x00000000


	//----- nvinfo : EIATTR_MIN_STACK_SIZE
	.align		4
.L_21:
        /*0054*/ 	.byte	0x04, 0x12
        /*0056*/ 	.short	(.L_23 - .L_22)
	.align		4
.L_22:
        /*0058*/ 	.word	index@(_Z9vermelhosPd)
        /*005c*/ 	.word	0x00000000
.L_23:


//--------------------- .nv.compat                --------------------------
	.section	.nv.compat,"",@"SHT_CUDA_COMPAT_INFO"
	.align	4
        /*0000*/ 	.byte	0x02, 0x09, 0x00, 0x00, 0x02, 0x02, 0x01, 0x00, 0x02, 0x05, 0x05, 0x00, 0x03, 0x07, 0x01, 0x01
        /*0010*/ 	.byte	0x02, 0x03, 0x00, 0x00, 0x02, 0x06, 0x01, 0x00, 0x04, 0x0b, 0x08, 0x00, 0x01, 0x00, 0x00, 0x00
        /*0020*/ 	.byte	0x00, 0x00, 0x00, 0x00


//--------------------- .nv.info._Z5azuisPd       --------------------------
	.section	.nv.info._Z5azuisPd,"",@"SHT_CUDA_INFO"
	.sectionflags	@""
	.align	4


	//----- nvinfo : EIATTR_CUDA_API_VERSION
	.align		4
        /*0000*/ 	.byte	0x04, 0x37
        /*0002*/ 	.short	(.L_25 - .L_24)
.L_24:
        /*0004*/ 	.word	0x00000082


	//----- nvinfo : EIATTR_KPARAM_INFO
	.align		4
.L_25:
        /*0008*/ 	.byte	0x04, 0x17
        /*000a*/ 	.short	(.L_27 - .L_26)
.L_26:
        /*000c*/ 	.word	0x00000000
        /*0010*/ 	.short	0x0000
        /*0012*/ 	.short	0x0000
        /*0014*/ 	.byte	0x00, 0xf5, 0x21, 0x00


	//----- nvinfo : EIATTR_SPARSE_MMA_MASK
	.align		4
.L_27:
        /*0018*/ 	.byte	0x03, 0x50
        /*001a*/ 	.short	0x0000


	//----- nvinfo : EIATTR_MAXREG_COUNT
	.align		4
        /*001c*/ 	.byte	0x03, 0x1b
        /*001e*/ 	.short	0x00ff


	//----- nvinfo : EIATTR_MERCURY_ISA_VERSION
	.align		4
        /*0020*/ 	.byte	0x03, 0x5f
        /*0022*/ 	.short	0x0101


	//----- nvinfo : EIATTR_VRC_CTA_INIT_COUNT
	.align		4
        /*0024*/ 	.byte	0x02, 0x4a
	.zero		1
	.zero		1


	//----- nvinfo : EIATTR_EXIT_INSTR_OFFSETS
	.align		4
        /*0028*/ 	.byte	0x04, 0x1c
        /*002a*/ 	.short	(.L_29 - .L_28)


	//   ....[0]....
.L_28:
        /*002c*/ 	.word	0x00000100


	//   ....[1]....
        /*0030*/ 	.word	0x00000150


	//   ....[2]....
        /*0034*/ 	.word	0x00000190


	//   ....[3]....
        /*0038*/ 	.word	0x00000a80


	//----- nvinfo : EIATTR_CRS_STACK_SIZE
	.align		4
.L_29:
        /*003c*/ 	.byte	0x04, 0x1e
        /*003e*/ 	.short	(.L_31 - .L_30)
.L_30:
        /*0040*/ 	.word	0x00000000


	//----- nvinfo : EIATTR_CBANK_PARAM_SIZE
	.align		4
.L_31:
        /*0044*/ 	.byte	0x03, 0x19
        /*0046*/ 	.short	0x0008


	//----- nvinfo : EIATTR_PARAM_CBANK
	.align		4
        /*0048*/ 	.byte	0x04, 0x0a
        /*004a*/ 	.short	(.L_33 - .L_32)
	.align		4
.L_32:
        /*004c*/ 	.word	index@(.nv.constant0._Z5azuisPd)
        /*0050*/ 	.short	0x0380
        /*0052*/ 	.short	0x0008


	//----- nvinfo : EIATTR_SW_WAR
	.align		4
.L_33:
        /*0054*/ 	.byte	0x04, 0x36
        /*0056*/ 	.short	(.L_35 - .L_34)
.L_34:
        /*0058*/ 	.word	0x00000008
.L_35:


//--------------------- .nv.info._Z9vermelhosPd   --------------------------
	.section	.nv.info._Z9vermelhosPd,"",@"SHT_CUDA_INFO"
	.sectionflags	@""
	.align	4


	//----- nvinfo : EIATTR_CUDA_API_VERSION
	.align		4
        /*0000*/ 	.byte	0x04, 0x37
        /*0002*/ 	.short	(.L_37 - .L_36)
.L_36:
        /*0004*/ 	.word	0x00000082


	//----- nvinfo : EIATTR_KPARAM_INFO
	.align		4
.L_37:
        /*0008*/ 	.byte	0x04, 0x17
        /*000a*/ 	.short	(.L_39 - .L_38)
.L_38:
        /*000c*/ 	.word	0x00000000
        /*0010*/ 	.short	0x0000
        /*0012*/ 	.short	0x0000
        /*0014*/ 	.byte	0x00, 0xf5, 0x21, 0x00


	//----- nvinfo : EIATTR_SPARSE_MMA_MASK
	.align		4
.L_39:
        /*0018*/ 	.byte	0x03, 0x50
        /*001a*/ 	.short	0x0000


	//----- nvinfo : EIATTR_MAXREG_COUNT
	.align		4
        /*001c*/ 	.byte	0x03, 0x1b
        /*001e*/ 	.short	0x00ff


	//----- nvinfo : EIATTR_MERCURY_ISA_VERSION
	.align		4
        /*0020*/ 	.byte	0x03, 0x5f
        /*0022*/ 	.short	0x0101


	//----- nvinfo : EIATTR_VRC_CTA_INIT_COUNT
	.align		4
        /*0024*/ 	.byte	0x02, 0x4a
	.zero		1
	.zero		1


	//----- nvinfo : EIATTR_EXIT_INSTR_OFFSETS
	.align		4
        /*0028*/ 	.byte	0x04, 0x1c
        /*002a*/ 	.short	(.L_41 - .L_40)


	//   ....[0]....
.L_40:
        /*002c*/ 	.word	0x00000100


	//   ....[1]....
        /*0030*/ 	.word	0x00000150


	//   ....[2]....
        /*0034*/ 	.word	0x00000190


	//   ....[3]....
        /*0038*/ 	.word	0x00000a80


	//----- nvinfo : EIATTR_CRS_STACK_SIZE
	.align		4
.L_41:
        /*003c*/ 	.byte	0x04, 0x1e
        /*003e*/ 	.short	(.L_43 - .L_42)
.L_42:
        /*0040*/ 	.word	0x00000000


	//----- nvinfo : EIATTR_CBANK_PARAM_SIZE
	.align		4
.L_43:
        /*0044*/ 	.byte	0x03, 0x19
        /*0046*/ 	.short	0x0008


	//----- nvinfo : EIATTR_PARAM_CBANK
	.align		4
        /*0048*/ 	.byte	0x04, 0x0a
        /*004a*/ 	.short	(.L_45 - .L_44)
	.align		4
.L_44:
        /*004c*/ 	.word	index@(.nv.constant0._Z9vermelhosPd)
        /*0050*/ 	.short	0x0380
        /*0052*/ 	.short	0x0008


	//----- nvinfo : EIATTR_SW_WAR
	.align		4
.L_45:
        /*0054*/ 	.byte	0x04, 0x36
        /*0056*/ 	.short	(.L_47 - .L_46)
.L_46:
        /*0058*/ 	.word	0x00000008
.L_47:


//--------------------- .nv.callgraph             --------------------------
	.section	.nv.callgraph,"",@"SHT_CUDA_CALLGRAPH"
	.align	4
	.sectionentsize	8
	.align		4
        /*0000*/ 	.word	0x00000000
	.align		4
        /*0004*/ 	.word	0xffffffff
	.align		4
        /*0008*/ 	.word	0x00000000
	.align		4
        /*000c*/ 	.word	0xfffffffe
	.align		4
        /*0010*/ 	.word	0x00000000
	.align		4
        /*0014*/ 	.word	0xfffffffd
	.align		4
        /*0018*/ 	.word	0x00000000
	.align		4
        /*001c*/ 	.word	0xfffffffc


//--------------------- .nv.constant4             --------------------------
	.section	.nv.constant4,"a",@progbits
	.align	8
	.align		8
.nv.constant4:
        /*0000*/ 	.dword	omega
	.align		8
        /*0008*/ 	.dword	d_h1
	.align		8
        /*0010*/ 	.dword	d_h2
	.align		8
        /*0018*/ 	.dword	d_denominador1
	.align		8
        /*0020*/ 	.dword	d_denominador2
	.align		8
        /*0028*/ 	.dword	d_dimensaoX
	.align		8
        /*0030*/ 	.dword	d_dimensaoY
	.align		8
        /*0038*/ 	.dword	d_PI


//--------------------- .text._Z5azuisPd          --------------------------
	.section	.text._Z5azuisPd,"ax",@progbits
	.align	128
        .global         _Z5azuisPd
        .type           _Z5azuisPd,@function
        .size           _Z5azuisPd,(.L_x_28 - _Z5azuisPd)
        .other          _Z5azuisPd,@"STO_CUDA_ENTRY STV_DEFAULT"
_Z5azuisPd:
.text._Z5azuisPd:
[----:B------:R-:W-:Y:S08]  /*0000*/  LDC R1, c[0x0][0x37c] ;  /* 0x0000df00ff017b82 */ /* 0x000ff00000000800 */
[----:B------:R-:W0:Y:S01]  /*0010*/  LDC.64 R2, c[0x4][0x28] ;  /* 0x01000a00ff027b82 */ /* 0x000e220000000a00 */
[----:B------:R-:W0:Y:S02]  /*0020*/  LDCU.64 UR4, c[0x0][0x358] ;  /* 0x00006b00ff0477ac */ /* 0x000e240008000a00 */
[----:B0-----:R-:W2:Y:S05]  /*0030*/  LDG.E R2, desc[UR4][R2.64] ;  /* 0x0000000402027981 */ /* 0x001eaa000c1e1900 */
[----:B------:R-:W0:Y:S01]  /*0040*/  LDC R0, c[0x0][0x360] ;  /* 0x0000d800ff007b82 */ /* 0x000e220000000800 */
[----:B------:R-:W1:Y:S01]  /*0050*/  S2R R4, SR_TID.Y ;  /* 0x0000000000047919 */ /* 0x000e620000002200 */
[----:B------:R-:W0:Y:S06]  /*0060*/  S2R R5, SR_TID.X ;  /* 0x0000000000057919 */ /* 0x000e2c0000002100 */
[----:B------:R-:W1:Y:S08]  /*0070*/  S2UR UR7, SR_CTAID.Y ;  /* 0x00000000000779c3 */ /* 0x000e700000002600 */
[----:B------:R-:W1:Y:S08]  /*0080*/  LDC R35, c[0x0][0x364] ;  /* 0x0000d900ff237b82 */ /* 0x000e700000000800 */
[----:B------:R-:W0:Y:S01]  /*0090*/  S2UR UR6, SR_CTAID.X ;  /* 0x00000000000679c3 */ /* 0x000e220000002500 */
[----:B-1----:R-:W-:-:S05]  /*00a0*/  IMAD R35, R35, UR7, R4 ;  /* 0x0000000723237c24 */ /* 0x002fca000f8e0204 */
[----:B------:R-:W-:Y:S01]  /*00b0*/  ISETP.NE.AND P0, PT, R35, RZ, PT ;  /* 0x000000ff2300720c */ /* 0x000fe20003f05270 */
[----:B0-----:R-:W-:-:S05]  /*00c0*/  IMAD R0, R0, UR6, R5 ;  /* 0x0000000600007c24 */ /* 0x001fca000f8e0205 */
[----:B------:R-:W-:Y:S01]  /*00d0*/  ISETP.EQ.OR P0, PT, R0, RZ, !P0 ;  /* 0x000000ff0000720c */ /* 0x000fe20004702670 */
[----:B--2---:R-:W-:-:S05]  /*00e0*/  VIADD R5, R2, 0xffffffff ;  /* 0xffffffff02057836 */ /* 0x004fca0000000000 */
[----:B------:R-:W-:-:S13]  /*00f0*/  ISETP.GE.OR P0, PT, R0, R5, P0 ;  /* 0x000000050000720c */ /* 0x000fda0000706670 */
[----:B------:R-:W-:Y:S05]  /*0100*/  @P0 EXIT ;  /* 0x000000000000094d */ /* 0x000fea0003800000 */
[----:B------:R-:W0:Y:S02]  /*0110*/  LDC.64 R2, c[0x4][0x30] ;  /* 0x01000c00ff027b82 */ /* 0x000e240000000a00 */
[----:B0-----:R-:W2:Y:S02]  /*0120*/  LDG.E R2, desc[UR4][R2.64] ;  /* 0x0000000402027981 */ /* 0x001ea4000c1e1900 */
[----:B--2---:R-:W-:-:S05]  /*0130*/  VIADD R4, R2, 0xffffffff ;  /* 0xffffffff02047836 */ /* 0x004fca0000000000 */
[----:B------:R-:W-:-:S13]  /*0140*/  ISETP.GE.AND P0, PT, R35, R4, PT ;  /* 0x000000042300720c */ /* 0x000fda0003f06270 */
[----:B------:R-:W-:Y:S05]  /*0150*/  @P0 EXIT ;  /* 0x000000000000094d */ /* 0x000fea0003800000 */
[----:B------:R-:W-:-:S05]  /*0160*/  IMAD.IADD R3, R0, 0x1, R35 ;  /* 0x0000000100037824 */ /* 0x000fca00078e0223 */
[----:B------:R-:W-:-:S04]  /*0170*/  LOP3.LUT R3, R3, 0x80000001, RZ, 0xc0, !PT ;  /* 0x8000000103037812 */ /* 0x000fc800078ec0ff */
[----:B------:R-:W-:-:S13]  /*0180*/  ISETP.NE.AND P0, PT, R3, 0x1, PT ;  /* 0x000000010300780c */ /* 0x000fda0003f05270 */
[----:B------:R-:W-:Y:S05]  /*0190*/  @P0 EXIT ;  /* 0x000000000000094d */ /* 0x000fea0003800000 */
[----:B------:R-:W0:Y:S01]  /*01a0*/  LDC.64 R12, c[0x4][RZ] ;  /* 0x01000000ff0c7b82 */ /* 0x000e220000000a00 */
[----:B------:R-:W-:-:S04]  /*01b0*/  IMAD R34, R0, R2, RZ ;  /* 0x0000000200227224 */ /* 0x000fc800078e02ff */
[----:B------:R-:W-:-:S03]  /*01c0*/  IMAD.IADD R3, R35, 0x1, R34 ;  /* 0x0000000123037824 */ /* 0x000fc600078e0222 */
[----:B------:R-:W1:Y:S01]  /*01d0*/  LDC.64 R18, c[0x0][0x380] ;  /* 0x0000e000ff127b82 */ /* 0x000e620000000a00 */
[----:B0-----:R-:W2:Y:S01]  /*01e0*/  LDG.E.64 R4, desc[UR4][R12.64] ;  /* 0x000000040c047981 */ /* 0x001ea2000c1e1b00 */
[----:B-1----:R-:W-:-:S05]  /*01f0*/  IMAD.WIDE R18, R3, 0x8, R18 ;  /* 0x0000000803127825 */ /* 0x002fca00078e0212 */
[----:B------:R-:W3:Y:S01]  /*0200*/  LDG.E.64 R16, desc[UR4][R18.64] ;  /* 0x0000000412107981 */ /* 0x000ee2000c1e1b00 */
[----:B------:R-:W0:Y:S08]  /*0210*/  LDC.64 R30, c[0x4][0x18] ;  /* 0x01000600ff1e7b82 */ /* 0x000e300000000a00 */
[----:B------:R-:W1:Y:S08]  /*0220*/  LDC.64 R6, c[0x4][0x8] ;  /* 0x01000200ff067b82 */ /* 0x000e700000000a00 */
[----:B------:R-:W4:Y:S01]  /*0230*/  LDC.64 R14, c[0x4][0x10] ;  /* 0x01000400ff0e7b82 */ /* 0x000f220000000a00 */
[----:B--2---:R-:W-:-:S08]  /*0240*/  DADD R4, -R4, 1 ;  /* 0x3ff0000004047429 */ /* 0x004fd00000000100 */
[----:B---3--:R-:W-:-:S07]  /*0250*/  DMUL R16, R4, R16 ;  /* 0x0000001004107228 */ /* 0x008fce0000000000 */
[----:B------:R2:W-:Y:S04]  /*0260*/  STG.E.64 desc[UR4][R18.64], R16 ;  /* 0x0000001012007986 */ /* 0x0005e8000c101b04 */
[----:B0-----:R-:W3:Y:S04]  /*0270*/  LDG.E.64 R30, desc[UR4][R30.64] ;  /* 0x000000041e1e7981 */ /* 0x001ee8000c1e1b00 */
[----:B-1----:R-:W2:Y:S04]  /*0280*/  LDG.E.64 R6, desc[UR4][R6.64] ;  /* 0x0000000406067981 */ /* 0x002ea8000c1e1b00 */
[----:B----4-:R-:W4:Y:S04]  /*0290*/  LDG.E.64 R14, desc[UR4][R14.64] ;  /* 0x000000040e0e7981 */ /* 0x010f28000c1e1b00 */
[----:B------:R-:W5:Y:S01]  /*02a0*/  LDG.E.64 R12, desc[UR4][R12.64] ;  /* 0x000000040c0c7981 */ /* 0x000f62000c1e1b00 */
[----:B------:R-:W2:Y:S01]  /*02b0*/  I2F.F64 R8, R0 ;  /* 0x0000000000087312 */ /* 0x000ea20000201c00 */
[----:B------:R-:W-:Y:S01]  /*02c0*/  IMAD.MOV.U32 R4, RZ, RZ, 0x1 ;  /* 0x00000001ff047424 */ /* 0x000fe200078e00ff */
[----:B------:R-:W-:Y:S06]  /*02d0*/  BSSY.RECONVERGENT B0, `(.L_x_0) ;  /* 0x000001d000007945 */ /* 0x000fec0003800200 */
[----:B---3--:R-:W0:Y:S01]  /*02e0*/  MUFU.RCP64H R5, R31 ;  /* 0x0000001f00057308 */ /* 0x008e220000001800 */
[----:B--2---:R-:W-:-:S02]  /*02f0*/  DMUL R10, R6, R8 ;  /* 0x00000008060a7228 */ /* 0x004fc40000000000 */
[----:B----4-:R-:W-:-:S06]  /*0300*/  DMUL R8, R8, R14 ;  /* 0x0000000e08087228 */ /* 0x010fcc0000000000 */
[C---:B------:R-:W-:Y:S02]  /*0310*/  DMUL R20, R10.reuse, 500 ;  /* 0x407f40000a147828 */ /* 0x040fe40000000000 */
[----:B------:R-:W-:Y:S02]  /*0320*/  DADD R22, -R10, 1 ;  /* 0x3ff000000a167429 */ /* 0x000fe40000000100 */
[----:B0-----:R-:W-:-:S06]  /*0330*/  DFMA R24, -R30, R4, 1 ;  /* 0x3ff000001e18742b */ /* 0x001fcc0000000104 */
[----:B------:R-:W-:Y:S02]  /*0340*/  DMUL R20, R20, R22 ;  /* 0x0000001614147228 */ /* 0x000fe40000000000 */
[----:B------:R-:W-:Y:S02]  /*0350*/  DADD R22, -R8, 0.5 ;  /* 0x3fe0000008167429 */ /* 0x000fe40000000100 */
[----:B------:R-:W-:-:S06]  /*0360*/  DFMA R24, R24, R24, R24 ;  /* 0x000000181818722b */ /* 0x000fcc0000000018 */
[----:B------:R-:W-:Y:S02]  /*0370*/  DMUL R20, R20, R22 ;  /* 0x0000001614147228 */ /* 0x000fe40000000000 */
[----:B------:R-:W-:-:S06]  /*0380*/  DFMA R24, R4, R24, R4 ;  /* 0x000000180418722b */ /* 0x000fcc0000000004 */
[----:B------:R-:W-:Y:S02]  /*0390*/  DMUL R6, R6, R20 ;  /* 0x0000001406067228 */ /* 0x000fe40000000000 */
[----:B------:R-:W-:-:S06]  /*03a0*/  DFMA R4, -R30, R24, 1 ;  /* 0x3ff000001e04742b */ /* 0x000fcc0000000118 */
[----:B------:R-:W-:Y:S02]  /*03b0*/  DADD R20, R6, 2 ;  /* 0x4000000006147429 */ /* 0x000fe40000000000 */
[----:B------:R-:W-:-:S08]  /*03c0*/  DFMA R4, R24, R4, R24 ;  /* 0x000000041804722b */ /* 0x000fd00000000018 */
[----:B------:R-:W-:Y:S01]  /*03d0*/  DMUL R22, R20, R4 ;  /* 0x0000000414167228 */ /* 0x000fe20000000000 */
[----:B------:R-:W-:-:S07]  /*03e0*/  FSETP.GEU.AND P1, PT, |R21|, 6.5827683646048100446e-37, PT ;  /* 0x036000001500780b */ /* 0x000fce0003f2e200 */
[----:B------:R-:W-:-:S08]  /*03f0*/  DFMA R24, -R30, R22, R20 ;  /* 0x000000161e18722b */ /* 0x000fd00000000114 */
[----:B------:R-:W-:-:S10]  /*0400*/  DFMA R4, R4, R24, R22 ;  /* 0x000000180404722b */ /* 0x000fd40000000016 */
[----:B------:R-:W-:-:S05]  /*0410*/  FFMA R0, RZ, R31, R5 ;  /* 0x0000001fff007223 */ /* 0x000fca0000000005 */
[----:B------:R-:W-:-:S13]  /*0420*/  FSETP.GT.AND P0, PT, |R0|, 1.469367938527859385e-39, PT ;  /* 0x001000000000780b */ /* 0x000fda0003f04200 */
[----:B------:R-:W-:Y:S05]  /*0430*/  @P0 BRA P1, `(.L_x_1) ;  /* 0x0000000000180947 */ /* 0x000fea0000800000 */
[----:B------:R-:W-:Y:S01]  /*0440*/  IMAD.MOV.U32 R24, RZ, RZ, R30 ;  /* 0x000000ffff187224 */ /* 0x000fe200078e001e */
[----:B------:R-:W-:Y:S01]  /*0450*/  MOV R0, 0x480 ;  /* 0x0000048000007802 */ /* 0x000fe20000000f00 */
[----:B------:R-:W-:-:S07]  /*0460*/  IMAD.MOV.U32 R25, RZ, RZ, R31 ;  /* 0x000000ffff197224 */ /* 0x000fce00078e001f */
[----:B-----5:R-:W-:Y:S05]  /*0470*/  CALL.REL.NOINC `($__internal_0_$__cuda_sm20_div_rn_f64_full) ;  /* 0x0000000400847944 */ /* 0x020fea0003c00000 */
[----:B------:R-:W-:Y:S02]  /*0480*/  IMAD.MOV.U32 R4, RZ, RZ, R20 ;  /* 0x000000ffff047224 */ /* 0x000fe400078e0014 */
[----:B------:R-:W-:-:S07]  /*0490*/  IMAD.MOV.U32 R5, RZ, RZ, R21 ;  /* 0x000000ffff057224 */ /* 0x000fce00078e0015 */
.L_x_1:
[----:B------:R-:W-:Y:S05]  /*04a0*/  BSYNC.RECONVERGENT B0 ;  /* 0x0000000000007941 */ /* 0x000fea0003800200 */
.L_x_0:
[----:B------:R-:W0:Y:S01]  /*04b0*/  LDC.64 R22, c[0x0][0x380] ;  /* 0x0000e000ff167b82 */ /* 0x000e220000000a00 */
[----:B------:R-:W-:-:S05]  /*04c0*/  IADD3 R35, PT, PT, R35, R34, -R2 ;  /* 0x0000002223237210 */ /* 0x000fca0007ffe802 */
[----:B0-----:R-:W-:-:S06]  /*04d0*/  IMAD.WIDE R22, R35, 0x8, R22 ;  /* 0x0000000823167825 */ /* 0x001fcc00078e0216 */
[----:B------:R-:W2:Y:S01]  /*04e0*/  LDG.E.64 R22, desc[UR4][R22.64] ;  /* 0x0000000416167981 */ /* 0x000ea2000c1e1b00 */
[----:B------:R-:W0:Y:S01]  /*04f0*/  MUFU.RCP64H R21, R31 ;  /* 0x0000001f00157308 */ /* 0x000e220000001800 */
[----:B------:R-:W-:Y:S01]  /*0500*/  IMAD.MOV.U32 R20, RZ, RZ, 0x1 ;  /* 0x00000001ff147424 */ /* 0x000fe200078e00ff */
[----:B------:R-:W-:Y:S05]  /*0510*/  BSSY.RECONVERGENT B0, `(.L_x_2) ;  /* 0x0000015000007945 */ /* 0x000fea0003800200 */
[----:B0-----:R-:W-:-:S08]  /*0520*/  DFMA R24, -R30, R20, 1 ;  /* 0x3ff000001e18742b */ /* 0x001fd00000000114 */
[----:B------:R-:W-:-:S08]  /*0530*/  DFMA R24, R24, R24, R24 ;  /* 0x000000181818722b */ /* 0x000fd00000000018 */
[----:B------:R-:W-:Y:S02]  /*0540*/  DFMA R20, R20, R24, R20 ;  /* 0x000000181414722b */ /* 0x000fe40000000014 */
[----:B------:R-:W-:-:S06]  /*0550*/  DADD R24, -R6, 2 ;  /* 0x4000000006187429 */ /* 0x000fcc0000000100 */
[----:B------:R-:W-:-:S04]  /*0560*/  DFMA R26, -R30, R20, 1 ;  /* 0x3ff000001e1a742b */ /* 0x000fc80000000114 */
[----:B------:R-:W-:-:S04]  /*0570*/  FSETP.GEU.AND P1, PT, |R25|, 6.5827683646048100446e-37, PT ;  /* 0x036000001900780b */ /* 0x000fc80003f2e200 */
[----:B------:R-:W-:-:S08]  /*0580*/  DFMA R26, R20, R26, R20 ;  /* 0x0000001a141a722b */ /* 0x000fd00000000014 */
[----:B------:R-:W-:-:S08]  /*0590*/  DMUL R20, R26, R24 ;  /* 0x000000181a147228 */ /* 0x000fd00000000000 */
[----:B------:R-:W-:-:S08]  /*05a0*/  DFMA R6, -R30, R20, R24 ;  /* 0x000000141e06722b */ /* 0x000fd00000000118 */
[----:B------:R-:W-:-:S10]  /*05b0*/  DFMA R20, R26, R6, R20 ;  /* 0x000000061a14722b */ /* 0x000fd40000000014 */
[----:B------:R-:W-:-:S05]  /*05c0*/  FFMA R0, RZ, R31, R21 ;  /* 0x0000001fff007223 */ /* 0x000fca0000000015 */
[----:B------:R-:W-:Y:S01]  /*05d0*/  FSETP.GT.AND P0, PT, |R0|, 1.469367938527859385e-39, PT ;  /* 0x001000000000780b */ /* 0x000fe20003f04200 */
[----:B--2---:R-:W-:-:S12]  /*05e0*/  DFMA R6, R22, R4, RZ ;  /* 0x000000041606722b */ /* 0x004fd800000000ff */
[----:B------:R-:W-:Y:S05]  /*05f0*/  @P0 BRA P1, `(.L_x_3) ;  /* 0x0000000000180947 */ /* 0x000fea0000800000 */
[----:B------:R-:W-:Y:S01]  /*0600*/  IMAD.MOV.U32 R20, RZ, RZ, R24 ;  /* 0x000000ffff147224 */ /* 0x000fe200078e0018 */
[----:B------:R-:W-:Y:S01]  /*0610*/  MOV R0, 0x660 ;  /* 0x0000066000007802 */ /* 0x000fe20000000f00 */
[----:B------:R-:W-:Y:S02]  /*0620*/  IMAD.MOV.U32 R21, RZ, RZ, R25 ;  /* 0x000000ffff157224 */ /* 0x000fe400078e0019 */
[----:B------:R-:W-:Y:S02]  /*0630*/  IMAD.MOV.U32 R24, RZ, RZ, R30 ;  /* 0x000000ffff187224 */ /* 0x000fe400078e001e */
[----:B------:R-:W-:-:S07]  /*0640*/  IMAD.MOV.U32 R25, RZ, RZ, R31 ;  /* 0x000000ffff197224 */ /* 0x000fce00078e001f */
[----:B-----5:R-:W-:Y:S05]  /*0650*/  CALL.REL.NOINC `($__internal_0_$__cuda_sm20_div_rn_f64_full) ;  /* 0x00000004000c7944 */ /* 0x020fea0003c00000 */
.L_x_3:
[----:B------:R-:W-:Y:S05]  /*0660*/  BSYNC.RECONVERGENT B0 ;  /* 0x0000000000007941 */ /* 0x000fea0003800200 */
.L_x_2:
[----:B------:R-:W0:Y:S02]  /*0670*/  LDC.64 R30, c[0x4][0x20] ;  /* 0x01000800ff1e7b82 */ /* 0x000e240000000a00 */
[----:B0-----:R-:W2:Y:S01]  /*0680*/  LDG.E.64 R30, desc[UR4][R30.64] ;  /* 0x000000041e1e7981 */ /* 0x001ea2000c1e1b00 */
[----:B------:R-:W-:-:S06]  /*0690*/  IMAD.WIDE R4, R2, 0x8, R18 ;  /* 0x0000000802047825 */ /* 0x000fcc00078e0212 */
[----:B------:R-:W3:Y:S01]  /*06a0*/  LDG.E.64 R4, desc[UR4][R4.64] ;  /* 0x0000000404047981 */ /* 0x000ee2000c1e1b00 */
[----:B------:R-:W-:Y:S01]  /*06b0*/  IMAD.MOV.U32 R22, RZ, RZ, 0x1 ;  /* 0x00000001ff167424 */ /* 0x000fe200078e00ff */
[C---:B------:R-:W-:Y:S01]  /*06c0*/  DMUL R2, R8.reuse, 500 ;  /* 0x407f400008027828 */ /* 0x040fe20000000000 */
[----:B------:R-:W-:Y:S01]  /*06d0*/  BSSY.RECONVERGENT B0, `(.L_x_4) ;  /* 0x000001d000007945 */ /* 0x000fe20003800200 */
[----:B------:R-:W-:Y:S02]  /*06e0*/  DADD R8, R8, -1 ;  /* 0xbff0000008087429 */ /* 0x000fe40000000000 */
[----:B------:R-:W-:-:S06]  /*06f0*/  DADD R10, R10, -0.5 ;  /* 0xbfe000000a0a7429 */ /* 0x000fcc0000000000 */
[----:B------:R-:W-:-:S08]  /*0700*/  DMUL R2, R2, R8 ;  /* 0x0000000802027228 */ /* 0x000fd00000000000 */
[----:B------:R-:W-:-:S08]  /*0710*/  DMUL R2, R2, R10 ;  /* 0x0000000a02027228 */ /* 0x000fd00000000000 */
[----:B------:R-:W-:-:S08]  /*0720*/  DMUL R14, R14, R2 ;  /* 0x000000020e0e7228 */ /* 0x000fd00000000000 */
[----:B------:R-:W-:-:S10]  /*0730*/  DADD R8, R14, 2 ;  /* 0x400000000e087429 */ /* 0x000fd40000000000 */
[----:B------:R-:W-:Y:S01]  /*0740*/  FSETP.GEU.AND P1, PT, |R9|, 6.5827683646048100446e-37, PT ;  /* 0x036000000900780b */ /* 0x000fe20003f2e200 */
[----:B--2---:R-:W0:Y:S01]  /*0750*/  MUFU.RCP64H R23, R31 ;  /* 0x0000001f00177308 */ /* 0x004e220000001800 */
[----:B---3--:R-:W-:Y:S02]  /*0760*/  DFMA R6, R4, R20, R6 ;  /* 0x000000140406722b */ /* 0x008fe40000000006 */
[----:B0-----:R-:W-:-:S08]  /*0770*/  DFMA R24, -R30, R22, 1 ;  /* 0x3ff000001e18742b */ /* 0x001fd00000000116 */
[----:B------:R-:W-:-:S08]  /*0780*/  DFMA R24, R24, R24, R24 ;  /* 0x000000181818722b */ /* 0x000fd00000000018 */
[----:B------:R-:W-:-:S08]  /*0790*/  DFMA R24, R22, R24, R22 ;  /* 0x000000181618722b */ /* 0x000fd00000000016 */
[----:B------:R-:W-:-:S08]  /*07a0*/  DFMA R2, -R30, R24, 1 ;  /* 0x3ff000001e02742b */ /* 0x000fd00000000118 */
[----:B------:R-:W-:-:S08]  /*07b0*/  DFMA R2, R24, R2, R24 ;  /* 0x000000021802722b */ /* 0x000fd00000000018 */
[----:B------:R-:W-:-:S08]  /*07c0*/  DMUL R10, R8, R2 ;  /* 0x00000002080a7228 */ /* 0x000fd00000000000 */
[----:B------:R-:W-:-:S08]  /*07d0*/  DFMA R22, -R30, R10, R8 ;  /* 0x0000000a1e16722b */ /* 0x000fd00000000108 */
[----:B------:R-:W-:-:S10]  /*07e0*/  DFMA R2, R2, R22, R10 ;  /* 0x000000160202722b */ /* 0x000fd4000000000a */
[----:B------:R-:W-:-:S05]  /*07f0*/  FFMA R0, RZ, R31, R3 ;  /* 0x0000001fff007223 */ /* 0x000fca0000000003 */
[----:B------:R-:W-:-:S13]  /*0800*/  FSETP.GT.AND P0, PT, |R0|, 1.469367938527859385e-39, PT ;  /* 0x001000000000780b */ /* 0x000fda0003f04200 */
[----:B------:R-:W-:Y:S05]  /*0810*/  @P0 BRA P1, `(.L_x_5) ;  /* 0x0000000000200947 */ /* 0x000fea0000800000 */
[----:B------:R-:W-:Y:S01]  /*0820*/  IMAD.MOV.U32 R20, RZ, RZ, R8 ;  /* 0x000000ffff147224 */ /* 0x000fe200078e0008 */
[----:B------:R-:W-:Y:S01]  /*0830*/  MOV R24, R30 ;  /* 0x0000001e00187202 */ /* 0x000fe20000000f00 */
[----:B------:R-:W-:Y:S01]  /*0840*/  IMAD.MOV.U32 R21, RZ, RZ, R9 ;  /* 0x000000ffff157224 */ /* 0x000fe200078e0009 */
[----:B------:R-:W-:Y:S01]  /*0850*/  MOV R0, 0x880 ;  /* 0x0000088000007802 */ /* 0x000fe20000000f00 */
[----:B------:R-:W-:-:S07]  /*0860*/  IMAD.MOV.U32 R25, RZ, RZ, R31 ;  /* 0x000000ffff197224 */ /* 0x000fce00078e001f */
[----:B-----5:R-:W-:Y:S05]  /*0870*/  CALL.REL.NOINC `($__internal_0_$__cuda_sm20_div_rn_f64_full) ;  /* 0x0000000000847944 */ /* 0x020fea0003c00000 */
[----:B------:R-:W-:Y:S02]  /*0880*/  IMAD.MOV.U32 R2, RZ, RZ, R20 ;  /* 0x000000ffff027224 */ /* 0x000fe400078e0014 */
[----:B------:R-:W-:-:S07]  /*0890*/  IMAD.MOV.U32 R3, RZ, RZ, R21 ;  /* 0x000000ffff037224 */ /* 0x000fce00078e0015 */
.L_x_5:
[----:B------:R-:W-:Y:S05]  /*08a0*/  BSYNC.RECONVERGENT B0 ;  /* 0x0000000000007941 */ /* 0x000fea0003800200 */
.L_x_4:
[----:B------:R-:W2:Y:S01]  /*08b0*/  LDG.E.64 R8, desc[UR4][R18.64+-0x8] ;  /* 0xfffff80412087981 */ /* 0x000ea2000c1e1b00 */
[----:B------:R-:W0:Y:S01]  /*08c0*/  MUFU.RCP64H R5, R31 ;  /* 0x0000001f00057308 */ /* 0x000e220000001800 */
[----:B------:R-:W-:Y:S01]  /*08d0*/  IMAD.MOV.U32 R4, RZ, RZ, 0x1 ;  /* 0x00000001ff047424 */ /* 0x000fe200078e00ff */
[----:B------:R-:W-:Y:S01]  /*08e0*/  DADD R20, -R14, 2 ;  /* 0x400000000e147429 */ /* 0x000fe20000000100 */
[----:B------:R-:W-:Y:S09]  /*08f0*/  BSSY.RECONVERGENT B0, `(.L_x_6) ;  /* 0x0000014000007945 */ /* 0x000ff20003800200 */
[----:B------:R-:W-:Y:S01]  /*0900*/  FSETP.GEU.AND P1, PT, |R21|, 6.5827683646048100446e-37, PT ;  /* 0x036000001500780b */ /* 0x000fe20003f2e200 */
        /* <DEDUP_REMOVED lines=9> */
[----:B------:R-:W-:Y:S01]  /*09a0*/  FSETP.GT.AND P0, PT, |R0|, 1.469367938527859385e-39, PT ;  /* 0x001000000000780b */ /* 0x000fe20003f04200 */
[----:B--2---:R-:W-:-:S12]  /*09b0*/  DFMA R6, R8, R2, R6 ;  /* 0x000000020806722b */ /* 0x004fd80000000006 */
[----:B------:R-:W-:Y:S05]  /*09c0*/  @P0 BRA P1, `(.L_x_7) ;  /* 0x0000000000180947 */ /* 0x000fea0000800000 */
[----:B------:R-:W-:Y:S01]  /*09d0*/  IMAD.MOV.U32 R24, RZ, RZ, R30 ;  /* 0x000000ffff187224 */ /* 0x000fe200078e001e */
[----:B------:R-:W-:Y:S01]  /*09e0*/  MOV R0, 0xa10 ;  /* 0x00000a1000007802 */ /* 0x000fe20000000f00 */
[----:B------:R-:W-:-:S07]  /*09f0*/  IMAD.MOV.U32 R25, RZ, RZ, R31 ;  /* 0x000000ffff197224 */ /* 0x000fce00078e001f */
[----:B-----5:R-:W-:Y:S05]  /*0a00*/  CALL.REL.NOINC `($__internal_0_$__cuda_sm20_div_rn_f64_full) ;  /* 0x0000000000207944 */ /* 0x020fea0003c00000 */
[----:B------:R-:W-:Y:S02]  /*0a10*/  IMAD.MOV.U32 R4, RZ, RZ, R20 ;  /* 0x000000ffff047224 */ /* 0x000fe400078e0014 */
[----:B------:R-:W-:-:S07]  /*0a20*/  IMAD.MOV.U32 R5, RZ, RZ, R21 ;  /* 0x000000ffff057224 */ /* 0x000fce00078e0015 */
.L_x_7:
[----:B------:R-:W-:Y:S05]  /*0a30*/  BSYNC.RECONVERGENT B0 ;  /* 0x0000000000007941 */ /* 0x000fea0003800200 */
.L_x_6:
[----:B------:R-:W2:Y:S02]  /*0a40*/  LDG.E.64 R2, desc[UR4][R18.64+0x8] ;  /* 0x0000080412027981 */ /* 0x000ea4000c1e1b00 */
[----:B--2---:R-:W-:-:S08]  /*0a50*/  DFMA R2, R2, R4, R6 ;  /* 0x000000040202722b */ /* 0x004fd00000000006 */
[----:B-----5:R-:W-:-:S07]  /*0a60*/  DFMA R2, R12, R2, R16 ;  /* 0x000000020c02722b */ /* 0x020fce0000000010 */
[----:B------:R-:W-:Y:S01]  /*0a70*/  STG.E.64 desc[UR4][R18.64], R2 ;  /* 0x0000000212007986 */ /* 0x000fe2000c101b04 */
[----:B------:R-:W-:Y:S05]  /*0a80*/  EXIT ;  /* 0x000000000000794d */ /* 0x000fea0003800000 */
        .weak           $__internal_0_$__cuda_sm20_div_rn_f64_full
        .type           $__internal_0_$__cuda_sm20_div_rn_f64_full,@function
        .size           $__internal_0_$__cuda_sm20_div_rn_f64_full,(.L_x_28 - $__internal_0_$__cuda_sm20_div_rn_f64_full)
$__internal_0_$__cuda_sm20_div_rn_f64_full:
[----:B------:R-:W-:Y:S01]  /*0a90*/  FSETP.GEU.AND P2, PT, |R21|, 1.469367938527859385e-39, PT ;  /* 0x001000001500780b */ /* 0x000fe20003f4e200 */
[----:B------:R-:W-:Y:S01]  /*0aa0*/  IMAD.MOV.U32 R26, RZ, RZ, R20 ;  /* 0x000000ffff1a7224 */ /* 0x000fe200078e0014 */
[C---:B------:R-:W-:Y:S01]  /*0ab0*/  FSETP.GEU.AND P0, PT, |R25|.reuse, 1.469367938527859385e-39, PT ;  /* 0x001000001900780b */ /* 0x040fe20003f0e200 */
[----:B------:R-:W-:Y:S01]  /*0ac0*/  IMAD.MOV.U32 R28, RZ, RZ, 0x1 ;  /* 0x00000001ff1c7424 */ /* 0x000fe200078e00ff */
[----:B------:R-:W-:Y:S01]  /*0ad0*/  LOP3.LUT R22, R25, 0x800fffff, RZ, 0xc0, !PT ;  /* 0x800fffff19167812 */ /* 0x000fe200078ec0ff */
[----:B------:R-:W-:Y:S01]  /*0ae0*/  BSSY.RECONVERGENT B1, `(.L_x_8) ;  /* 0x0000052000017945 */ /* 0x000fe20003800200 */
[----:B------:R-:W-:Y:S02]  /*0af0*/  LOP3.LUT R3, R21, 0x7ff00000, RZ, 0xc0, !PT ;  /* 0x7ff0000015037812 */ /* 0x000fe400078ec0ff */
[----:B------:R-:W-:Y:S01]  /*0b00*/  LOP3.LUT R23, R22, 0x3ff00000, RZ, 0xfc, !PT ;  /* 0x3ff0000016177812 */ /* 0x000fe200078efcff */
[----:B------:R-:W-:Y:S01]  /*0b10*/  IMAD.MOV.U32 R22, RZ, RZ, R24 ;  /* 0x000000ffff167224 */ /* 0x000fe200078e0018 */
[----:B------:R-:W-:-:S03]  /*0b20*/  LOP3.LUT R32, R25, 0x7ff00000, RZ, 0xc0, !PT ;  /* 0x7ff0000019207812 */ /* 0x000fc600078ec0ff */
[----:B------:R-:W-:Y:S02]  /*0b30*/  @!P2 LOP3.LUT R4, R25, 0x7ff00000, RZ, 0xc0, !PT ;  /* 0x7ff000001904a812 */ /* 0x000fe400078ec0ff */
[----:B------:R-:W-:Y:S01]  /*0b40*/  @!P0 DMUL R22, R24, 8.98846567431157953865e+307 ;  /* 0x7fe0000018168828 */ /* 0x000fe20000000000 */
[C---:B------:R-:W-:Y:S02]  /*0b50*/  ISETP.GE.U32.AND P1, PT, R3.reuse, R32, PT ;  /* 0x000000200300720c */ /* 0x040fe40003f26070 */
[----:B------:R-:W-:Y:S01]  /*0b60*/  @!P2 ISETP.GE.U32.AND P3, PT, R3, R4, PT ;  /* 0x000000040300a20c */ /* 0x000fe20003f66070 */
[----:B------:R-:W-:Y:S01]  /*0b70*/  IMAD.MOV.U32 R4, RZ, RZ, 0x1ca00000 ;  /* 0x1ca00000ff047424 */ /* 0x000fe200078e00ff */
[----:B------:R-:W-:Y:S01]  /*0b80*/  @!P2 MOV R36, RZ ;  /* 0x000000ff0024a202 */ /* 0x000fe20000000f00 */
[----:B------:R-:W0:Y:S03]  /*0b90*/  MUFU.RCP64H R29, R23 ;  /* 0x00000017001d7308 */ /* 0x000e260000001800 */
[----:B------:R-:W-:-:S02]  /*0ba0*/  @!P2 SEL R5, R4, 0x63400000, !P3 ;  /* 0x634000000405a807 */ /* 0x000fc40005800000 */
[----:B------:R-:W-:Y:S02]  /*0bb0*/  SEL R27, R4, 0x63400000, !P1 ;  /* 0x63400000041b7807 */ /* 0x000fe40004800000 */
[--C-:B------:R-:W-:Y:S02]  /*0bc0*/  @!P2 LOP3.LUT R5, R5, 0x80000000, R21.reuse, 0xf8, !PT ;  /* 0x800000000505a812 */ /* 0x100fe400078ef815 */
[----:B------:R-:W-:Y:S02]  /*0bd0*/  LOP3.LUT R27, R27, 0x800fffff, R21, 0xf8, !PT ;  /* 0x800fffff1b1b7812 */ /* 0x000fe400078ef815 */
[----:B------:R-:W-:Y:S01]  /*0be0*/  @!P2 LOP3.LUT R37, R5, 0x100000, RZ, 0xfc, !PT ;  /* 0x001000000525a812 */ /* 0x000fe200078efcff */
[----:B------:R-:W-:Y:S01]  /*0bf0*/  IMAD.MOV.U32 R5, RZ, RZ, R3 ;  /* 0x000000ffff057224 */ /* 0x000fe200078e0003 */
[----:B------:R-:W-:-:S04]  /*0c00*/  @!P0 LOP3.LUT R32, R23, 0x7ff00000, RZ, 0xc0, !PT ;  /* 0x7ff0000017208812 */ /* 0x000fc800078ec0ff */
[----:B------:R-:W-:Y:S02]  /*0c10*/  @!P2 DFMA R26, R26, 2, -R36 ;  /* 0x400000001a1aa82b */ /* 0x000fe40000000824 */
[----:B0-----:R-:W-:-:S08]  /*0c20*/  DFMA R36, R28, -R22, 1 ;  /* 0x3ff000001c24742b */ /* 0x001fd00000000816 */
[----:B------:R-:W-:Y:S01]  /*0c30*/  DFMA R36, R36, R36, R36 ;  /* 0x000000242424722b */ /* 0x000fe20000000024 */
[----:B------:R-:W-:-:S05]  /*0c40*/  @!P2 LOP3.LUT R5, R27, 0x7ff00000, RZ, 0xc0, !PT ;  /* 0x7ff000001b05a812 */ /* 0x000fca00078ec0ff */
[----:B------:R-:W-:Y:S02]  /*0c50*/  VIADD R33, R5, 0xffffffff ;  /* 0xffffffff05217836 */ /* 0x000fe40000000000 */
[----:B------:R-:W-:-:S03]  /*0c60*/  DFMA R28, R28, R36, R28 ;  /* 0x000000241c1c722b */ /* 0x000fc6000000001c */
[----:B------:R-:W-:Y:S01]  /*0c70*/  ISETP.GT.U32.AND P0, PT, R33, 0x7feffffe, PT ;  /* 0x7feffffe2100780c */ /* 0x000fe20003f04070 */
[----:B------:R-:W-:-:S04]  /*0c80*/  VIADD R33, R32, 0xffffffff ;  /* 0xffffffff20217836 */ /* 0x000fc80000000000 */
[----:B------:R-:W-:Y:S01]  /*0c90*/  DFMA R38, R28, -R22, 1 ;  /* 0x3ff000001c26742b */ /* 0x000fe20000000816 */
[----:B------:R-:W-:-:S07]  /*0ca0*/  ISETP.GT.U32.OR P0, PT, R33, 0x7feffffe, P0 ;  /* 0x7feffffe2100780c */ /* 0x000fce0000704470 */
[----:B------:R-:W-:-:S08]  /*0cb0*/  DFMA R38, R28, R38, R28 ;  /* 0x000000261c26722b */ /* 0x000fd0000000001c */
[----:B------:R-:W-:-:S08]  /*0cc0*/  DMUL R36, R38, R26 ;  /* 0x0000001a26247228 */ /* 0x000fd00000000000 */
[----:B------:R-:W-:-:S08]  /*0cd0*/  DFMA R28, R36, -R22, R26 ;  /* 0x80000016241c722b */ /* 0x000fd0000000001a */
[----:B------:R-:W-:Y:S01]  /*0ce0*/  DFMA R28, R38, R28, R36 ;  /* 0x0000001c261c722b */ /* 0x000fe20000000024 */
[----:B------:R-:W-:Y:S10]  /*0cf0*/  @P0 BRA `(.L_x_9) ;  /* 0x00000000006c0947 */ /* 0x000ff40003800000 */
[----:B------:R-:W-:-:S04]  /*0d00*/  LOP3.LUT R20, R25, 0x7ff00000, RZ, 0xc0, !PT ;  /* 0x7ff0000019147812 */ /* 0x000fc800078ec0ff */
[CC--:B------:R-:W-:Y:S02]  /*0d10*/  VIADDMNMX R5, R3.reuse, -R20.reuse, 0xb9600000, !PT ;  /* 0xb960000003057446 */ /* 0x0c0fe40007800914 */
[----:B------:R-:W-:Y:S01]  /*0d20*/  ISETP.GE.U32.AND P0, PT, R3, R20, PT ;  /* 0x000000140300720c */ /* 0x000fe20003f06070 */
[----:B------:R-:W-:Y:S01]  /*0d30*/  IMAD.MOV.U32 R20, RZ, RZ, RZ ;  /* 0x000000ffff147224 */ /* 0x000fe200078e00ff */
[----:B------:R-:W-:Y:S02]  /*0d40*/  VIMNMX R5, PT, PT, R5, 0x46a00000, PT ;  /* 0x46a0000005057848 */ /* 0x000fe40003fe0100 */
[----:B------:R-:W-:-:S05]  /*0d50*/  SEL R4, R4, 0x63400000, !P0 ;  /* 0x6340000004047807 */ /* 0x000fca0004000000 */
[----:B------:R-:W-:-:S04]  /*0d60*/  IMAD.IADD R4, R5, 0x1, -R4 ;  /* 0x0000000105047824 */ /* 0x000fc800078e0a04 */
[----:B------:R-:W-:-:S06]  /*0d70*/  VIADD R21, R4, 0x7fe00000 ;  /* 0x7fe0000004157836 */ /* 0x000fcc0000000000 */
[----:B------:R-:W-:-:S10]  /*0d80*/  DMUL R36, R28, R20 ;  /* 0x000000141c247228 */ /* 0x000fd40000000000 */
[----:B------:R-:W-:-:S13]  /*0d90*/  FSETP.GTU.AND P0, PT, |R37|, 1.469367938527859385e-39, PT ;  /* 0x001000002500780b */ /* 0x000fda0003f0c200 */
[----:B------:R-:W-:Y:S05]  /*0da0*/  @P0 BRA `(.L_x_10) ;  /* 0x0000000000940947 */ /* 0x000fea0003800000 */
[----:B------:R-:W-:-:S06]  /*0db0*/  DFMA R22, R28, -R22, R26 ;  /* 0x800000161c16722b */ /* 0x000fcc000000001a */
[----:B------:R-:W-:-:S04]  /*0dc0*/  IMAD.MOV.U32 R22, RZ, RZ, RZ ;  /* 0x000000ffff167224 */ /* 0x000fc800078e00ff */
[C---:B------:R-:W-:Y:S02]  /*0dd0*/  FSETP.NEU.AND P0, PT, R23.reuse, RZ, PT ;  /* 0x000000ff1700720b */ /* 0x040fe40003f0d000 */
[----:B------:R-:W-:-:S04]  /*0de0*/  LOP3.LUT R24, R23, 0x80000000, R25, 0x48, !PT ;  /* 0x8000000017187812 */ /* 0x000fc800078e4819 */
[----:B------:R-:W-:-:S07]  /*0df0*/  LOP3.LUT R23, R24, R21, RZ, 0xfc, !PT ;  /* 0x0000001518177212 */ /* 0x000fce00078efcff */
[----:B------:R-:W-:Y:S05]  /*0e00*/  @!P0 BRA `(.L_x_10) ;  /* 0x00000000007c8947 */ /* 0x000fea0003800000 */
[----:B------:R-:W-:Y:S01]  /*0e10*/  IMAD.MOV R21, RZ, RZ, -R4 ;  /* 0x000000ffff157224 */ /* 0x000fe200078e0a04 */
[----:B------:R-:W-:Y:S01]  /*0e20*/  IADD3 R3, PT, PT, -R4, -0x43300000, RZ ;  /* 0xbcd0000004037810 */ /* 0x000fe20007ffe1ff */
[----:B------:R-:W-:-:S06]  /*0e30*/  IMAD.MOV.U32 R20, RZ, RZ, RZ ;  /* 0x000000ffff147224 */ /* 0x000fcc00078e00ff */
[----:B------:R-:W-:Y:S02]  /*0e40*/  DFMA R20, R36, -R20, R28 ;  /* 0x800000142414722b */ /* 0x000fe4000000001c */
[----:B------:R-:W-:-:S08]  /*0e50*/  DMUL.RP R28, R28, R22 ;  /* 0x000000161c1c7228 */ /* 0x000fd00000008000 */
[----:B------:R-:W-:Y:S02]  /*0e60*/  FSETP.NEU.AND P0, PT, |R21|, R3, PT ;  /* 0x000000031500720b */ /* 0x000fe40003f0d200 */
[----:B------:R-:W-:Y:S02]  /*0e70*/  LOP3.LUT R3, R29, R24, RZ, 0x3c, !PT ;  /* 0x000000181d037212 */ /* 0x000fe400078e3cff */
[----:B------:R-:W-:Y:S02]  /*0e80*/  FSEL R36, R28, R36, !P0 ;  /* 0x000000241c247208 */ /* 0x000fe40004000000 */
[----:B------:R-:W-:Y:S01]  /*0e90*/  FSEL R37, R3, R37, !P0 ;  /* 0x0000002503257208 */ /* 0x000fe20004000000 */
[----:B------:R-:W-:Y:S06]  /*0ea0*/  BRA `(.L_x_10) ;  /* 0x0000000000547947 */ /* 0x000fec0003800000 */
.L_x_9:
[----:B------:R-:W-:-:S14]  /*0eb0*/  DSETP.NAN.AND P0, PT, R20, R20, PT ;  /* 0x000000141400722a */ /* 0x000fdc0003f08000 */
[----:B------:R-:W-:Y:S05]  /*0ec0*/  @P0 BRA `(.L_x_11) ;  /* 0x0000000000440947 */ /* 0x000fea0003800000 */
[----:B------:R-:W-:-:S14]  /*0ed0*/  DSETP.NAN.AND P0, PT, R24, R24, PT ;  /* 0x000000181800722a */ /* 0x000fdc0003f08000 */
[----:B------:R-:W-:Y:S05]  /*0ee0*/  @P0 BRA `(.L_x_12) ;  /* 0x0000000000300947 */ /* 0x000fea0003800000 */
[----:B------:R-:W-:Y:S01]  /*0ef0*/  ISETP.NE.AND P0, PT, R5, R32, PT ;  /* 0x000000200500720c */ /* 0x000fe20003f05270 */
[----:B------:R-:W-:Y:S01]  /*0f00*/  IMAD.MOV.U32 R36, RZ, RZ, 0x0 ;  /* 0x00000000ff247424 */ /* 0x000fe200078e00ff */
[----:B------:R-:W-:-:S11]  /*0f10*/  MOV R37, 0xfff80000 ;  /* 0xfff8000000257802 */ /* 0x000fd60000000f00 */
[----:B------:R-:W-:Y:S05]  /*0f20*/  @!P0 BRA `(.L_x_10) ;  /* 0x0000000000348947 */ /* 0x000fea0003800000 */
[----:B------:R-:W-:Y:S02]  /*0f30*/  ISETP.NE.AND P0, PT, R5, 0x7ff00000, PT ;  /* 0x7ff000000500780c */ /* 0x000fe40003f05270 */
[----:B------:R-:W-:Y:S02]  /*0f40*/  LOP3.LUT R37, R21, 0x80000000, R25, 0x48, !PT ;  /* 0x8000000015257812 */ /* 0x000fe400078e4819 */
[----:B------:R-:W-:-:S13]  /*0f50*/  ISETP.EQ.OR P0, PT, R32, RZ, !P0 ;  /* 0x000000ff2000720c */ /* 0x000fda0004702670 */
[----:B------:R-:W-:Y:S01]  /*0f60*/  @P0 LOP3.LUT R3, R37, 0x7ff00000, RZ, 0xfc, !PT ;  /* 0x7ff0000025030812 */ /* 0x000fe200078efcff */
[----:B------:R-:W-:Y:S02]  /*0f70*/  @!P0 IMAD.MOV.U32 R36, RZ, RZ, RZ ;  /* 0x000000ffff248224 */ /* 0x000fe400078e00ff */
[----:B------:R-:W-:Y:S02]  /*0f80*/  @P0 IMAD.MOV.U32 R36, RZ, RZ, RZ ;  /* 0x000000ffff240224 */ /* 0x000fe400078e00ff */
[----:B------:R-:W-:Y:S01]  /*0f90*/  @P0 IMAD.MOV.U32 R37, RZ, RZ, R3 ;  /* 0x000000ffff250224 */ /* 0x000fe200078e0003 */
[----:B------:R-:W-:Y:S06]  /*0fa0*/  BRA `(.L_x_10) ;  /* 0x0000000000147947 */ /* 0x000fec0003800000 */
.L_x_12:
[----:B------:R-:W-:Y:S01]  /*0fb0*/  LOP3.LUT R37, R25, 0x80000, RZ, 0xfc, !PT ;  /* 0x0008000019257812 */ /* 0x000fe200078efcff */
[----:B------:R-:W-:Y:S01]  /*0fc0*/  IMAD.MOV.U32 R36, RZ, RZ, R24 ;  /* 0x000000ffff247224 */ /* 0x000fe200078e0018 */
[----:B------:R-:W-:Y:S06]  /*0fd0*/  BRA `(.L_x_10) ;  /* 0x0000000000087947 */ /* 0x000fec0003800000 */
.L_x_11:
[----:B------:R-:W-:Y:S01]  /*0fe0*/  LOP3.LUT R37, R21, 0x80000, RZ, 0xfc, !PT ;  /* 0x0008000015257812 */ /* 0x000fe200078efcff */
[----:B------:R-:W-:-:S07]  /*0ff0*/  IMAD.MOV.U32 R36, RZ, RZ, R20 ;  /* 0x000000ffff247224 */ /* 0x000fce00078e0014 */
.L_x_10:
[----:B------:R-:W-:Y:S05]  /*1000*/  BSYNC.RECONVERGENT B1 ;  /* 0x0000000000017941 */ /* 0x000fea0003800200 */
.L_x_8:
[----:B------:R-:W-:Y:S02]  /*1010*/  IMAD.MOV.U32 R4, RZ, RZ, R0 ;  /* 0x000000ffff047224 */ /* 0x000fe400078e0000 */
[----:B------:R-:W-:Y:S02]  /*1020*/  IMAD.MOV.U32 R5, RZ, RZ, 0x0 ;  /* 0x00000000ff057424 */ /* 0x000fe400078e00ff */
[----:B------:R-:W-:Y:S02]  /*1030*/  IMAD.MOV.U32 R20, RZ, RZ, R36 ;  /* 0x000000ffff147224 */ /* 0x000fe400078e0024 */
[----:B------:R-:W-:Y:S01]  /*1040*/  IMAD.MOV.U32 R21, RZ, RZ, R37 ;  /* 0x000000ffff157224 */ /* 0x000fe200078e0025 */
[----:B------:R-:W-:Y:S06]  /*1050*/  RET.REL.NODEC R4 `(_Z5azuisPd) ;  /* 0xffffffec04e87950 */ /* 0x000fec0003c3ffff */
.L_x_13:
[----:B------:R-:W-:-:S00]  /*1060*/  BRA `(.L_x_13) ;  /* 0xfffffffc00fc7947 */ /* 0x000fc0000383ffff */
[----:B------:R-:W-:-:S00]  /*1070*/  NOP ;  /* 0x0000000000007918 */ /* 0x000fc00000000000 */
        /* <DEDUP_REMOVED lines=8> */
.L_x_28:


//--------------------- .text._Z9vermelhosPd      --------------------------
	.section	.text._Z9vermelhosPd,"ax",@progbits
	.align	128
        .global         _Z9vermelhosPd
        .type           _Z9vermelhosPd,@function
        .size           _Z9vermelhosPd,(.L_x_29 - _Z9vermelhosPd)
        .other          _Z9vermelhosPd,@"STO_CUDA_ENTRY STV_DEFAULT"
_Z9vermelhosPd:
.text._Z9vermelhosPd:
        /* <DEDUP_REMOVED lines=24> */
[----:B------:R-:W-:-:S13]  /*0180*/  ISETP.NE.U32.AND P0, PT, R3, 0x1, PT ;  /* 0x000000010300780c */ /* 0x000fda0003f05070 */
[----:B------:R-:W-:Y:S05]  /*0190*/  @!P0 EXIT ;  /* 0x000000000000894d */ /* 0x000fea0003800000 */
        /* <DEDUP_REMOVED lines=45> */
[----:B-----5:R-:W-:Y:S05]  /*0470*/  CALL.REL.NOINC `($__internal_1_$__cuda_sm20_div_rn_f64_full) ;  /* 0x0000000400847944 */ /* 0x020fea0003c00000 */
[----:B------:R-:W-:Y:S02]  /*0480*/  IMAD.MOV.U32 R4, RZ, RZ, R20 ;  /* 0x000000ffff047224 */ /* 0x000fe400078e0014 */
[----:B------:R-:W-:-:S07]  /*0490*/  IMAD.MOV.U32 R5, RZ, RZ, R21 ;  /* 0x000000ffff057224 */ /* 0x000fce00078e0015 */
.L_x_15:
[----:B------:R-:W-:Y:S05]  /*04a0*/  BSYNC.RECONVERGENT B0 ;  /* 0x0000000000007941 */ /* 0x000fea0003800200 */
.L_x_14:
        /* <DEDUP_REMOVED lines=26> */
[----:B-----5:R-:W-:Y:S05]  /*0650*/  CALL.REL.NOINC `($__internal_1_$__cuda_sm20_div_rn_f64_full) ;  /* 0x00000004000c7944 */ /* 0x020fea0003c00000 */
.L_x_17:
[----:B------:R-:W-:Y:S05]  /*0660*/  BSYNC.RECONVERGENT B0 ;  /* 0x0000000000007941 */ /* 0x000fea0003800200 */
.L_x_16:
        /* <DEDUP_REMOVED lines=32> */
[----:B-----5:R-:W-:Y:S05]  /*0870*/  CALL.REL.NOINC `($__internal_1_$__cuda_sm20_div_rn_f64_full) ;  /* 0x0000000000847944 */ /* 0x020fea0003c00000 */
[----:B------:R-:W-:Y:S02]  /*0880*/  IMAD.MOV.U32 R2, RZ, RZ, R20 ;  /* 0x000000ffff027224 */ /* 0x000fe400078e0014 */
[----:B------:R-:W-:-:S07]  /*0890*/  IMAD.MOV.U32 R3, RZ, RZ, R21 ;  /* 0x000000ffff037224 */ /* 0x000fce00078e0015 */
.L_x_19:
[----:B------:R-:W-:Y:S05]  /*08a0*/  BSYNC.RECONVERGENT B0 ;  /* 0x0000000000007941 */ /* 0x000fea0003800200 */
.L_x_18:
        /* <DEDUP_REMOVED lines=21> */
[----:B-----5:R-:W-:Y:S05]  /*0a00*/  CALL.REL.NOINC `($__internal_1_$__cuda_sm20_div_rn_f64_full) ;  /* 0x0000000000207944 */ /* 0x020fea0003c00000 */
[----:B------:R-:W-:Y:S02]  /*0a10*/  IMAD.MOV.U32 R4, RZ, RZ, R20 ;  /* 0x000000ffff047224 */ /* 0x000fe400078e0014 */
[----:B------:R-:W-:-:S07]  /*0a20*/  IMAD.MOV.U32 R5, RZ, RZ, R21 ;  /* 0x000000ffff057224 */ /* 0x000fce00078e0015 */
.L_x_21:
[----:B------:R-:W-:Y:S05]  /*0a30*/  BSYNC.RECONVERGENT B0 ;  /* 0x0000000000007941 */ /* 0x000fea0003800200 */
.L_x_20:
[----:B------:R-:W2:Y:S02]  /*0a40*/  LDG.E.64 R2, desc[UR4][R18.64+0x8] ;  /* 0x0000080412027981 */ /* 0x000ea4000c1e1b00 */
[----:B--2---:R-:W-:-:S08]  /*0a50*/  DFMA R2, R2, R4, R6 ;  /* 0x000000040202722b */ /* 0x004fd00000000006 */
[----:B-----5:R-:W-:-:S07]  /*0a60*/  DFMA R2, R12, R2, R16 ;  /* 0x000000020c02722b */ /* 0x020fce0000000010 */
[----:B------:R-:W-:Y:S01]  /*0a70*/  STG.E.64 desc[UR4][R18.64], R2 ;  /* 0x0000000212007986 */ /* 0x000fe2000c101b04 */
[----:B------:R-:W-:Y:S05]  /*0a80*/  EXIT ;  /* 0x000000000000794d */ /* 0x000fea0003800000 */
        .weak           $__internal_1_$__cuda_sm20_div_rn_f64_full
        .type           $__internal_1_$__cuda_sm20_div_rn_f64_full,@function
        .size           $__internal_1_$__cuda_sm20_div_rn_f64_full,(.L_x_29 - $__internal_1_$__cuda_sm20_div_rn_f64_full)
$__internal_1_$__cuda_sm20_div_rn_f64_full:
        /* <DEDUP_REMOVED lines=66> */
.L_x_23:
        /* <DEDUP_REMOVED lines=16> */
.L_x_26:
[----:B------:R-:W-:Y:S01]  /*0fb0*/  LOP3.LUT R37, R25, 0x80000, RZ, 0xfc, !PT ;  /* 0x0008000019257812 */ /* 0x000fe200078efcff */
[----:B------:R-:W-:Y:S01]  /*0fc0*/  IMAD.MOV.U32 R36, RZ, RZ, R24 ;  /* 0x000000ffff247224 */ /* 0x000fe200078e0018 */
[----:B------:R-:W-:Y:S06]  /*0fd0*/  BRA `(.L_x_24) ;  /* 0x0000000000087947 */ /* 0x000fec0003800000 */
.L_x_25:
[----:B------:R-:W-:Y:S01]  /*0fe0*/  LOP3.LUT R37, R21, 0x80000, RZ, 0xfc, !PT ;  /* 0x0008000015257812 */ /* 0x000fe200078efcff */
[----:B------:R-:W-:-:S07]  /*0ff0*/  IMAD.MOV.U32 R36, RZ, RZ, R20 ;  /* 0x000000ffff247224 */ /* 0x000fce00078e0014 */
.L_x_24:
[----:B------:R-:W-:Y:S05]  /*1000*/  BSYNC.RECONVERGENT B1 ;  /* 0x0000000000017941 */ /* 0x000fea0003800200 */
.L_x_22:
[----:B------:R-:W-:Y:S02]  /*1010*/  IMAD.MOV.U32 R4, RZ, RZ, R0 ;  /* 0x000000ffff047224 */ /* 0x000fe400078e0000 */
[----:B------:R-:W-:Y:S02]  /*1020*/  IMAD.MOV.U32 R5, RZ, RZ, 0x0 ;  /* 0x00000000ff057424 */ /* 0x000fe400078e00ff */
[----:B------:R-:W-:Y:S02]  /*1030*/  IMAD.MOV.U32 R20, RZ, RZ, R36 ;  /* 0x000000ffff147224 */ /* 0x000fe400078e0024 */
[----:B------:R-:W-:Y:S01]  /*1040*/  IMAD.MOV.U32 R21, RZ, RZ, R37 ;  /* 0x000000ffff157224 */ /* 0x000fe200078e0025 */
[----:B------:R-:W-:Y:S06]  /*1050*/  RET.REL.NODEC R4 `(_Z9vermelhosPd) ;  /* 0xffffffec04e87950 */ /* 0x000fec0003c3ffff */
.L_x_27:
        /* <DEDUP_REMOVED lines=10> */
.L_x_29:


//--------------------- .nv.global.init           --------------------------
	.section	.nv.global.init,"aw",@progbits
	.align	8
.nv.global.init:
	.type		omega,@object
	.size		omega,(d_PI - omega)
omega:
        /*0000*/ 	.byte	0x00, 0x00, 0x00, 0x00, 0x00, 0x00, 0xf8, 0x3f
	.type		d_PI,@object
	.size		d_PI,(.L_7 - d_PI)
d_PI:
        /*0008*/ 	.byte	0x18, 0x2d, 0x44, 0x54, 0xfb, 0x21, 0x09, 0x40
.L_7:


//--------------------- .nv.shared.reserved.0     --------------------------
	.section	.nv.shared.reserved.0,"aw",@nobits
	.weak		__nv_reservedSMEM_offset_0_alias
	.size		__nv_reservedSMEM_offset_0_alias, 0, 64
	.other		__nv_reservedSMEM_offset_0_alias,@"STO_CUDA_RESERVED_SHARED STV_DEFAULT"
__nv_reservedSMEM_offset_0_alias:
	.zero		0
	.zero		64


//--------------------- .nv.global                --------------------------
	.section	.nv.global,"aw",@nobits
	.align	8
.nv.global:
	.type		d_h1,@object
	.size		d_h1,(d_denominador1 - d_h1)
d_h1:
	.zero		8
	.type		d_denominador1,@object
	.size		d_denominador1,(d_h2 - d_denominador1)
d_denominador1:
	.zero		8
	.type		d_h2,@object
	.size		d_h2,(d_denominador2 - d_h2)
d_h2:
	.zero		8
	.type		d_denominador2,@object
	.size		d_denominador2,(d_dimensaoX - d_denominador2)
d_denominador2:
	.zero		8
	.type		d_dimensaoX,@object
	.size		d_dimensaoX,(d_dimensaoY - d_dimensaoX)
d_dimensaoX:
	.zero		4
	.type		d_dimensaoY,@object
	.size		d_dimensaoY,(.L_6 - d_dimensaoY)
d_dimensaoY:
	.zero		4
.L_6:


//--------------------- .nv.constant0._Z5azuisPd  --------------------------
	.section	.nv.constant0._Z5azuisPd,"a",@progbits
	.sectionflags	@""
	.align	4
.nv.constant0._Z5azuisPd:
	.zero		904


//--------------------- .nv.constant0._Z9vermelhosPd --------------------------
	.section	.nv.constant0._Z9vermelhosPd,"a",@progbits
	.sectionflags	@""
	.align	4
.nv.constant0._Z9vermelhosPd:
	.zero		904


//--------------------- SYMBOLS --------------------------

	.type		.nv.reservedSmem.offset0,@object
	.size		.nv.reservedSmem.offset0,0x4
